	.headerflags	@"EF_CUDA_TEXMODE_UNIFIED EF_CUDA_64BIT_ADDRESS EF_CUDA_ACCELERATORS EF_CUDA_SM90 EF_CUDA_VIRTUAL_SM(EF_CUDA_SM90)"
	.elftype	@"ET_EXEC"


//--------------------- .nv.info                  --------------------------
	.section	.nv.info,"",@"SHT_CUDA_INFO"
	.align	4


	//----- nvinfo : EIATTR_REGCOUNT
	.align		4
        /*0000*/ 	.byte	0x04, 0x2f
        /*0002*/ 	.short	(.L_3 - .L_2)
	.align		4
.L_2:
        /*0004*/ 	.word	index@(triton_poi_fused__native_batch_norm_legit_no_training_add_relu_15)
        /*0008*/ 	.word	0x00000018


	//----- nvinfo : EIATTR_MIN_STACK_SIZE
	.align		4
.L_3:
        /*000c*/ 	.byte	0x04, 0x12
        /*000e*/ 	.short	(.L_5 - .L_4)
	.align		4
.L_4:
        /*0010*/ 	.word	index@(triton_poi_fused__native_batch_norm_legit_no_training_add_relu_15)
        /*0014*/ 	.word	0x00000000


	//----- nvinfo : EIATTR_FRAME_SIZE
	.align		4
.L_5:
        /*0018*/ 	.byte	0x04, 0x11
        /*001a*/ 	.short	(.L_7 - .L_6)
	.align		4
.L_6:
        /*001c*/ 	.word	index@(triton_poi_fused__native_batch_norm_legit_no_training_add_relu_15)
        /*0020*/ 	.word	0x00000000


	//----- nvinfo : EIATTR_MIN_STACK_SIZE
	.align		4
.L_7:
        /*0024*/ 	.byte	0x04, 0x12
        /*0026*/ 	.short	(.L_9 - .L_8)
	.align		4
.L_8:
        /*0028*/ 	.word	index@(triton_poi_fused__native_batch_norm_legit_no_training_add_relu_15)
        /*002c*/ 	.word	0x00000000
.L_9:


//--------------------- .nv.info.triton_poi_fused__native_batch_norm_legit_no_training_add_relu_15 --------------------------
	.section	.nv.info.triton_poi_fused__native_batch_norm_legit_no_training_add_relu_15,"",@"SHT_CUDA_INFO"
	.sectionflags	@""
	.align	4


	//----- nvinfo : EIATTR_CUDA_API_VERSION
	.align		4
        /*0000*/ 	.byte	0x04, 0x37
        /*0002*/ 	.short	(.L_11 - .L_10)
.L_10:
        /*0004*/ 	.word	0x0000007c


	//----- nvinfo : EIATTR_KPARAM_INFO
	.align		4
.L_11:
        /*0008*/ 	.byte	0x04, 0x17
        /*000a*/ 	.short	(.L_13 - .L_12)
.L_12:
        /*000c*/ 	.word	0x00000000
        /*0010*/ 	.short	0x0008
        /*0012*/ 	.short	0x003c
        /*0014*/ 	.byte	0x00, 0xf0, 0x11, 0x00


	//----- nvinfo : EIATTR_KPARAM_INFO
	.align		4
.L_13:
        /*0018*/ 	.byte	0x04, 0x17
        /*001a*/ 	.short	(.L_15 - .L_14)
.L_14:
        /*001c*/ 	.word	0x00000000
        /*0020*/ 	.short	0x0007
        /*0022*/ 	.short	0x0038
        /*0024*/ 	.byte	0x00, 0xf0, 0x11, 0x00


	//----- nvinfo : EIATTR_KPARAM_INFO
	.align		4
.L_15:
        /*0028*/ 	.byte	0x04, 0x17
        /*002a*/ 	.short	(.L_17 - .L_16)
.L_16:
        /*002c*/ 	.word	0x00000000
        /*0030*/ 	.short	0x0006
        /*0032*/ 	.short	0x0030
        /*0034*/ 	.byte	0x00, 0xf4, 0x21, 0x00


	//----- nvinfo : EIATTR_KPARAM_INFO
	.align		4
.L_17:
        /*0038*/ 	.byte	0x04, 0x17
        /*003a*/ 	.short	(.L_19 - .L_18)
.L_18:
        /*003c*/ 	.word	0x00000000
        /*0040*/ 	.short	0x0005
        /*0042*/ 	.short	0x0028
        /*0044*/ 	.byte	0x00, 0xf4, 0x21, 0x00


	//----- nvinfo : EIATTR_KPARAM_INFO
	.align		4
.L_19:
        /*0048*/ 	.byte	0x04, 0x17
        /*004a*/ 	.short	(.L_21 - .L_20)
.L_20:
        /*004c*/ 	.word	0x00000000
        /*0050*/ 	.short	0x0004
        /*0052*/ 	.short	0x0020
        /*0054*/ 	.byte	0x00, 0xf4, 0x21, 0x00


	//----- nvinfo : EIATTR_KPARAM_INFO
	.align		4
.L_21:
        /*0058*/ 	.byte	0x04, 0x17
        /*005a*/ 	.short	(.L_23 - .L_22)
.L_22:
        /*005c*/ 	.word	0x00000000
        /*0060*/ 	.short	0x0003
        /*0062*/ 	.short	0x0018
        /*0064*/ 	.byte	0x00, 0xf4, 0x21, 0x00


	//----- nvinfo : EIATTR_KPARAM_INFO
	.align		4
.L_23:
        /*0068*/ 	.byte	0x04, 0x17
        /*006a*/ 	.short	(.L_25 - .L_24)
.L_24:
        /*006c*/ 	.word	0x00000000
        /*0070*/ 	.short	0x0002
        /*0072*/ 	.short	0x0010
        /*0074*/ 	.byte	0x00, 0xf4, 0x21, 0x00


	//----- nvinfo : EIATTR_KPARAM_INFO
	.align		4
.L_25:
        /*0078*/ 	.byte	0x04, 0x17
        /*007a*/ 	.short	(.L_27 - .L_26)
.L_26:
        /*007c*/ 	.word	0x00000000
        /*0080*/ 	.short	0x0001
        /*0082*/ 	.short	0x0008
        /*0084*/ 	.byte	0x00, 0xf4, 0x21, 0x00


	//----- nvinfo : EIATTR_KPARAM_INFO
	.align		4
.L_27:
        /*0088*/ 	.byte	0x04, 0x17
        /*008a*/ 	.short	(.L_29 - .L_28)
.L_28:
        /*008c*/ 	.word	0x00000000
        /*0090*/ 	.short	0x0000
        /*0092*/ 	.short	0x0000
        /*0094*/ 	.byte	0x00, 0xf4, 0x21, 0x00


	//----- nvinfo : EIATTR_SPARSE_MMA_MASK
	.align		4
.L_29:
        /*0098*/ 	.byte	0x03, 0x50
        /*009a*/ 	.short	0x0000


	//----- nvinfo : EIATTR_MAXREG_COUNT
	.align		4
        /*009c*/ 	.byte	0x03, 0x1b
        /*009e*/ 	.short	0x00ff


	//----- nvinfo : EIATTR_EXIT_INSTR_OFFSETS
	.align		4
        /*00a0*/ 	.byte	0x04, 0x1c
        /*00a2*/ 	.short	(.L_31 - .L_30)


	//   ....[0]....
.L_30:
        /*00a4*/ 	.word	0x00000610


	//   ....[1]....
        /*00a8*/ 	.word	0x00000630


	//----- nvinfo : EIATTR_REQNTID
	.align		4
.L_31:
        /*00ac*/ 	.byte	0x04, 0x10
        /*00ae*/ 	.short	(.L_33 - .L_32)
.L_32:
        /*00b0*/ 	.word	0x00000080
        /*00b4*/ 	.word	0x00000001
        /*00b8*/ 	.word	0x00000001


	//----- nvinfo : EIATTR_CBANK_PARAM_SIZE
	.align		4
.L_33:
        /*00bc*/ 	.byte	0x03, 0x19
        /*00be*/ 	.short	0x0040


	//----- nvinfo : EIATTR_PARAM_CBANK
	.align		4
        /*00c0*/ 	.byte	0x04, 0x0a
        /*00c2*/ 	.short	(.L_35 - .L_34)
	.align		4
.L_34:
        /*00c4*/ 	.word	index@(.nv.constant0.triton_poi_fused__native_batch_norm_legit_no_training_add_relu_15)
        /*00c8*/ 	.short	0x0210
        /*00ca*/ 	.short	0x0040


	//----- nvinfo : EIATTR_SW_WAR
	.align		4
.L_35:
        /*00cc*/ 	.byte	0x04, 0x36
        /*00ce*/ 	.short	(.L_37 - .L_36)
.L_36:
        /*00d0*/ 	.word	0x00000008
.L_37:


//--------------------- .nv.callgraph             --------------------------
	.section	.nv.callgraph,"",@"SHT_CUDA_CALLGRAPH"
	.align	4
	.sectionentsize	8
	.align		4
        /*0000*/ 	.word	0x00000000
	.align		4
        /*0004*/ 	.word	0xffffffff
	.align		4
        /*0008*/ 	.word	0x00000000
	.align		4
        /*000c*/ 	.word	0xfffffffe
	.align		4
        /*0010*/ 	.word	0x00000000
	.align		4
        /*0014*/ 	.word	0xfffffffd
	.align		4
        /*0018*/ 	.word	0x00000000
	.align		4
        /*001c*/ 	.word	0xfffffffc


//--------------------- .nv.constant4             --------------------------
	.section	.nv.constant4,"a",@progbits
	.align	8
	.align		8
.nv.constant4:
        /*0000*/ 	.dword	_$_str
	.align		8
        /*0008*/ 	.dword	_$_str_$_2


//--------------------- .text.triton_poi_fused__native_batch_norm_legit_no_training_add_relu_15 --------------------------
	.section	.text.triton_poi_fused__native_batch_norm_legit_no_training_add_relu_15,"ax",@progbits
	.sectionflags	@"SHF_BARRIERS=1"
	.align	128
        .global         triton_poi_fused__native_batch_norm_legit_no_training_add_relu_15
        .type           triton_poi_fused__native_batch_norm_legit_no_training_add_relu_15,@function
        .size           triton_poi_fused__native_batch_norm_legit_no_training_add_relu_15,(.L_x_1 - triton_poi_fused__native_batch_norm_legit_no_training_add_relu_15)
        .other          triton_poi_fused__native_batch_norm_legit_no_training_add_relu_15,@"STO_CUDA_ENTRY STV_DEFAULT"
triton_poi_fused__native_batch_norm_legit_no_training_add_relu_15:
.text.triton_poi_fused__native_batch_norm_legit_no_training_add_relu_15:
[----:B------:R-:W0:Y:S01]  /*0000*/  LDC R1, c[0x0][0x28] ;  /* 0x00000a00ff017b82 */ /* 0x000e220000000800 */
[----:B------:R-:W1:Y:S07]  /*0010*/  S2R R3, SR_CTAID.X ;  /* 0x0000000000037919 */ /* 0x000e6e0000002500 */
[----:B------:R-:W2:Y:S01]  /*0020*/  LDC.64 R10, c[0x0][0x210] ;  /* 0x00008400ff0a7b82 */ /* 0x000ea20000000a00 */
[----:B------:R-:W-:Y:S01]  /*0030*/  ULDC.64 UR6, c[0x0][0x208] ;  /* 0x0000820000067ab9 */ /* 0x000fe20000000a00 */
[----:B------:R-:W3:Y:S01]  /*0040*/  S2R R8, SR_TID.X ;  /* 0x0000000000087919 */ /* 0x000ee20000002100 */
[----:B------:R-:W4:Y:S05]  /*0050*/  S2R R2, SR_CTAID.Y ;  /* 0x0000000000027919 */ /* 0x000f2a0000002600 */
[----:B------:R-:W5:Y:S01]  /*0060*/  S2UR UR5, SR_CgaCtaId ;  /* 0x00000000000579c3 */ /* 0x000f620000008800 */
[----:B------:R-:W-:-:S07]  /*0070*/  UMOV UR4, 0x400 ;  /* 0x0000040000047882 */ /* 0x000fce0000000000 */
[----:B------:R-:W5:Y:S08]  /*0080*/  LDC.64 R6, c[0x0][0x218] ;  /* 0x00008600ff067b82 */ /* 0x000f700000000a00 */
[----:B------:R-:W5:Y:S01]  /*0090*/  LDC.64 R16, c[0x0][0x228] ;  /* 0x00008a00ff107b82 */ /* 0x000f620000000a00 */
[----:B-1----:R-:W-:-:S07]  /*00a0*/  IMAD.SHL.U32 R3, R3, 0x80, RZ ;  /* 0x0000008003037824 */ /* 0x002fce00078e00ff */
[----:B------:R-:W1:Y:S01]  /*00b0*/  LDC.64 R18, c[0x0][0x230] ;  /* 0x00008c00ff127b82 */ /* 0x000e620000000a00 */
[----:B---3--:R-:W-:Y:S01]  /*00c0*/  IMAD.SHL.U32 R12, R8, 0x2, RZ ;  /* 0x00000002080c7824 */ /* 0x008fe200078e00ff */
[----:B------:R-:W-:Y:S01]  /*00d0*/  SHF.R.U32.HI R5, RZ, 0x6, R8 ;  /* 0x00000006ff057819 */ /* 0x000fe20000011608 */
[----:B----4-:R-:W-:-:S03]  /*00e0*/  IMAD.SHL.U32 R0, R2, 0x2, RZ ;  /* 0x0000000202007824 */ /* 0x010fc600078e00ff */
[----:B------:R-:W-:Y:S02]  /*00f0*/  SGXT.U32 R5, R5, 0x1 ;  /* 0x000000010505781a */ /* 0x000fe40000000000 */
[----:B------:R-:W-:Y:S02]  /*0100*/  LOP3.LUT R4, R3, 0x7e, R12, 0xf8, !PT ;  /* 0x0000007e03047812 */ /* 0x000fe400078ef80c */
[----:B------:R-:W-:Y:S02]  /*0110*/  LOP3.LUT R5, R0, R5, RZ, 0xfc, !PT ;  /* 0x0000000500057212 */ /* 0x000fe400078efcff */
[----:B------:R-:W-:-:S03]  /*0120*/  ISETP.GE.AND P0, PT, R4, 0x80, PT ;  /* 0x000000800400780c */ /* 0x000fc60003f06270 */
[C---:B------:R-:W-:Y:S01]  /*0130*/  IMAD R13, R5.reuse, 0x80, R4 ;  /* 0x00000080050d7824 */ /* 0x040fe200078e0204 */
[----:B------:R-:W-:Y:S02]  /*0140*/  ISETP.LT.AND P0, PT, R5, 0x100, !P0 ;  /* 0x000001000500780c */ /* 0x000fe40004701270 */
[----:B------:R-:W-:Y:S01]  /*0150*/  CS2R R4, SRZ ;  /* 0x0000000000047805 */ /* 0x000fe2000001ff00 */
[----:B--2---:R-:W-:-:S10]  /*0160*/  IMAD.WIDE R10, R13, 0x4, R10 ;  /* 0x000000040d0a7825 */ /* 0x004fd400078e020a */
[----:B------:R-:W2:Y:S01]  /*0170*/  @P0 LDG.E.EL.64 R4, desc[UR6][R10.64] ;  /* 0x000000060a040981 */ /* 0x000ea2000c2e1b00 */
[----:B------:R-:W-:Y:S01]  /*0180*/  SHF.R.U32.HI R15, RZ, 0x7, R12 ;  /* 0x00000007ff0f7819 */ /* 0x000fe2000001160c */
[----:B-----5:R-:W-:Y:S01]  /*0190*/  UPRMT UR4, UR5, 0x654, UR4 ;  /* 0x0000065405047896 */ /* 0x020fe20008000004 */
[----:B------:R-:W-:Y:S02]  /*01a0*/  LOP3.LUT R9, R12, 0xfe, RZ, 0xc0, !PT ;  /* 0x000000fe0c097812 */ /* 0x000fe400078ec0ff */
[----:B------:R-:W-:-:S04]  /*01b0*/  SGXT.U32 R15, R15, 0x1 ;  /* 0x000000010f0f781a */ /* 0x000fc80000000000 */
[----:B------:R-:W-:Y:S02]  /*01c0*/  LEA R14, R15, UR4, 0x2 ;  /* 0x000000040f0e7c11 */ /* 0x000fe4000f8e10ff */
[----:B------:R-:W-:-:S03]  /*01d0*/  LOP3.LUT R12, R15, 0xfe, R12, 0xf8, !PT ;  /* 0x000000fe0f0c7812 */ /* 0x000fc600078ef80c */
[----:B------:R-:W-:Y:S01]  /*01e0*/  IMAD R20, R9, 0x4, R14 ;  /* 0x0000000409147824 */ /* 0x000fe200078e020e */
[----:B------:R-:W-:Y:S01]  /*01f0*/  LEA R21, R12, UR4, 0x2 ;  /* 0x000000040c157c11 */ /* 0x000fe2000f8e10ff */
[----:B0-----:R-:W-:Y:S01]  /*0200*/  IMAD.WIDE R12, R13, 0x4, R6 ;  /* 0x000000040d0c7825 */ /* 0x001fe200078e0206 */
[----:B------:R-:W-:Y:S02]  /*0210*/  CS2R R6, SRZ ;  /* 0x0000000000067805 */ /* 0x000fe4000001ff00 */
[----:B------:R-:W-:Y:S01]  /*0220*/  LOP3.LUT R3, R3, 0x7f, R8, 0xf8, !PT ;  /* 0x0000007f03037812 */ /* 0x000fe200078ef808 */
[----:B------:R-:W0:Y:S01]  /*0230*/  LDC.64 R14, c[0x0][0x220] ;  /* 0x00008800ff0e7b82 */ /* 0x000e220000000a00 */
[----:B--2---:R-:W-:Y:S04]  /*0240*/  STS [R21], R4 ;  /* 0x0000000415007388 */ /* 0x004fe80000000800 */
[----:B------:R2:W-:Y:S03]  /*0250*/  STS [R20+0x4], R5 ;  /* 0x0000040514007388 */ /* 0x0005e60000000800 */
[----:B------:R-:W-:Y:S01]  /*0260*/  BAR.SYNC.DEFER_BLOCKING 0x0 ;  /* 0x0000000000007b1d */ /* 0x000fe20000010000 */
[----:B------:R-:W-:Y:S01]  /*0270*/  LOP3.LUT R8, R8, 0x7f, RZ, 0xc0, !PT ;  /* 0x0000007f08087812 */ /* 0x000fe200078ec0ff */
[----:B------:R-:W-:-:S02]  /*0280*/  IMAD.MOV.U32 R9, RZ, RZ, RZ ;  /* 0x000000ffff097224 */ /* 0x000fc400078e00ff */
[----:B------:R-:W-:-:S04]  /*0290*/  IMAD.WIDE R16, R3, 0x4, R16 ;  /* 0x0000000403107825 */ /* 0x000fc800078e0210 */
[----:B--2---:R-:W2:Y:S01]  /*02a0*/  LDC.64 R4, c[0x0][0x238] ;  /* 0x00008e00ff047b82 */ /* 0x004ea20000000a00 */
[----:B------:R3:W4:Y:S01]  /*02b0*/  @P0 LDG.E.EL.64 R6, desc[UR6][R12.64] ;  /* 0x000000060c060981 */ /* 0x000722000c2e1b00 */
[----:B------:R-:W-:Y:S02]  /*02c0*/  LEA R8, R8, UR4, 0x2 ;  /* 0x0000000408087c11 */ /* 0x000fe4000f8e10ff */
[----:B------:R-:W-:-:S03]  /*02d0*/  ISETP.GE.AND P0, PT, R3, 0x80, PT ;  /* 0x000000800300780c */ /* 0x000fc60003f06270 */
[----:B------:R-:W-:Y:S04]  /*02e0*/  LDS R10, [R8] ;  /* 0x00000000080a7984 */ /* 0x000fe80000000800 */
[----:B------:R-:W-:Y:S01]  /*02f0*/  LDS R11, [R8+0x204] ;  /* 0x00020400080b7984 */ /* 0x000fe20000000800 */
[----:B------:R-:W-:Y:S01]  /*0300*/  BAR.SYNC.DEFER_BLOCKING 0x0 ;  /* 0x0000000000007b1d */ /* 0x000fe20000010000 */
[----:B---3--:R-:W-:Y:S01]  /*0310*/  CS2R R12, SRZ ;  /* 0x00000000000c7805 */ /* 0x008fe2000001ff00 */
[----:B0-----:R-:W-:-:S04]  /*0320*/  IMAD.WIDE R14, R3, 0x4, R14 ;  /* 0x00000004030e7825 */ /* 0x001fc800078e020e */
[----:B-1----:R-:W-:-:S04]  /*0330*/  IMAD.WIDE R18, R3, 0x4, R18 ;  /* 0x0000000403127825 */ /* 0x002fc800078e0212 */
[----:B--2---:R-:W-:Y:S01]  /*0340*/  IMAD.WIDE R4, R3, 0x4, R4 ;  /* 0x0000000403047825 */ /* 0x004fe200078e0204 */
[----:B----4-:R0:W-:Y:S04]  /*0350*/  STS [R21], R6 ;  /* 0x0000000615007388 */ /* 0x0101e80000000800 */
[----:B------:R-:W-:Y:S01]  /*0360*/  STS [R20+0x4], R7 ;  /* 0x0000040714007388 */ /* 0x000fe20000000800 */
[----:B------:R-:W-:Y:S06]  /*0370*/  BAR.SYNC.DEFER_BLOCKING 0x0 ;  /* 0x0000000000007b1d */ /* 0x000fec0000010000 */
[----:B------:R-:W2:Y:S01]  /*0380*/  @!P0 LDG.E.EL R9, desc[UR6][R16.64] ;  /* 0x0000000610098981 */ /* 0x000ea2000c2e1900 */
[----:B0-----:R-:W-:-:S03]  /*0390*/  IMAD.MOV.U32 R6, RZ, RZ, RZ ;  /* 0x000000ffff067224 */ /* 0x001fc600078e00ff */
[----:B------:R0:W3:Y:S04]  /*03a0*/  @!P0 LDG.E.EL R12, desc[UR6][R14.64] ;  /* 0x000000060e0c8981 */ /* 0x0000e8000c2e1900 */
[----:B------:R-:W4:Y:S04]  /*03b0*/  @!P0 LDG.E.EL R13, desc[UR6][R18.64] ;  /* 0x00000006120d8981 */ /* 0x000f28000c2e1900 */
[----:B------:R1:W4:Y:S01]  /*03c0*/  @!P0 LDG.E.EL R6, desc[UR6][R4.64] ;  /* 0x0000000604068981 */ /* 0x000322000c2e1900 */
[----:B------:R-:W-:Y:S02]  /*03d0*/  ISETP.LT.AND P0, PT, R0, 0x100, !P0 ;  /* 0x000001000000780c */ /* 0x000fe40004701270 */
[----:B0-----:R-:W-:Y:S01]  /*03e0*/  SHF.R.S32.HI R15, RZ, 0x1e, R2 ;  /* 0x0000001eff0f7819 */ /* 0x001fe20000011402 */
[----:B------:R-:W3:Y:S01]  /*03f0*/  LDS R7, [R8] ;  /* 0x0000000008077984 */ /* 0x000ee20000000800 */
[----:B------:R-:W-:-:S02]  /*0400*/  IMAD.MOV.U32 R2, RZ, RZ, 0x3e800000 ;  /* 0x3e800000ff027424 */ /* 0x000fc400078e00ff */
[----:B------:R-:W-:Y:S01]  /*0410*/  SGXT R15, R15, 0x1 ;  /* 0x000000010f0f781a */ /* 0x000fe20000000200 */
[----:B-1----:R-:W0:Y:S03]  /*0420*/  LDC.64 R4, c[0x0][0x240] ;  /* 0x00009000ff047b82 */ /* 0x002e260000000a00 */
[----:B------:R-:W-:Y:S01]  /*0430*/  LEA.HI R15, R15, R0, RZ, 0x6 ;  /* 0x000000000f0f7211 */ /* 0x000fe200078f30ff */
[----:B--2---:R-:W-:Y:S02]  /*0440*/  FADD R16, R9, 9.9999997473787516356e-06 ;  /* 0x3727c5ac09107421 */ /* 0x004fe40000000000 */
[----:B------:R1:W2:Y:S02]  /*0450*/  LDS R9, [R8+0x204] ;  /* 0x0002040008097984 */ /* 0x0002a40000000800 */
[----:B------:R-:W5:Y:S01]  /*0460*/  MUFU.SQRT R17, R16 ;  /* 0x0000001000117308 */ /* 0x000f620000002000 */
[----:B---3--:R-:W-:Y:S01]  /*0470*/  FADD R7, R7, -R12 ;  /* 0x8000000c07077221 */ /* 0x008fe20000000000 */
[C---:B-1----:R-:W-:Y:S01]  /*0480*/  IMAD.SHL.U32 R8, R15.reuse, 0x80, RZ ;  /* 0x000000800f087824 */ /* 0x042fe200078e00ff */
[----:B------:R-:W-:-:S04]  /*0490*/  LOP3.LUT R15, R15, 0xffffffc0, RZ, 0xc0, !PT ;  /* 0xffffffc00f0f7812 */ /* 0x000fc800078ec0ff */
[----:B------:R-:W-:Y:S02]  /*04a0*/  LOP3.LUT R8, R8, 0xffffe000, RZ, 0xc0, !PT ;  /* 0xffffe00008087812 */ /* 0x000fe400078ec0ff */
[C---:B-----5:R-:W-:Y:S02]  /*04b0*/  FSETP.GT.AND P1, PT, R17.reuse, 8.50705917302346158658e+37, PT ;  /* 0x7e8000001100780b */ /* 0x060fe40003f24000 */
[----:B------:R-:W-:Y:S02]  /*04c0*/  FSETP.GEU.AND P2, PT, R17, 1.175494350822287508e-38, PT ;  /* 0x008000001100780b */ /* 0x000fe40003f4e000 */
[----:B------:R-:W-:Y:S02]  /*04d0*/  FSEL R2, R2, 1, P1 ;  /* 0x3f80000002027808 */ /* 0x000fe40000800000 */
[----:B------:R-:W-:-:S05]  /*04e0*/  IADD3 R8, R8, R0, -R15 ;  /* 0x0000000008087210 */ /* 0x000fca0007ffe80f */
[----:B------:R-:W-:Y:S02]  /*04f0*/  IMAD R3, R3, 0x40, R8 ;  /* 0x0000004003037824 */ /* 0x000fe400078e0208 */
[----:B------:R-:W-:Y:S02]  /*0500*/  @P1 FMUL R17, R17, 0.25 ;  /* 0x3e80000011111820 */ /* 0x000fe40000400000 */
[----:B------:R-:W-:Y:S01]  /*0510*/  @!P2 FMUL R2, R2, 16777216 ;  /* 0x4b8000000202a820 */ /* 0x000fe20000400000 */
[----:B0-----:R-:W-:-:S04]  /*0520*/  IMAD.WIDE R4, R3, 0x4, R4 ;  /* 0x0000000403047825 */ /* 0x001fc800078e0204 */
[----:B------:R-:W-:-:S06]  /*0530*/  @!P2 FMUL R17, R17, 16777216 ;  /* 0x4b8000001111a820 */ /* 0x000fcc0000400000 */
[----:B------:R-:W0:Y:S01]  /*0540*/  MUFU.RCP R17, R17 ;  /* 0x0000001100117308 */ /* 0x000e220000001000 */
[----:B--2---:R-:W-:Y:S01]  /*0550*/  FADD R9, R9, -R12 ;  /* 0x8000000c09097221 */ /* 0x004fe20000000000 */
[----:B0-----:R-:W-:-:S04]  /*0560*/  FMUL R2, R17, R2 ;  /* 0x0000000211027220 */ /* 0x001fc80000400000 */
[-C--:B------:R-:W-:Y:S01]  /*0570*/  FMUL R9, R9, R2.reuse ;  /* 0x0000000209097220 */ /* 0x080fe20000400000 */
[----:B------:R-:W-:-:S03]  /*0580*/  FMUL R7, R7, R2 ;  /* 0x0000000207077220 */ /* 0x000fc60000400000 */
[-CC-:B----4-:R-:W-:Y:S01]  /*0590*/  FFMA R2, R9, R13.reuse, R6.reuse ;  /* 0x0000000d09027223 */ /* 0x190fe20000000006 */
[----:B------:R-:W-:-:S04]  /*05a0*/  FFMA R7, R7, R13, R6 ;  /* 0x0000000d07077223 */ /* 0x000fc80000000006 */
[C---:B------:R-:W-:Y:S01]  /*05b0*/  FSETP.GEU.AND P2, PT, R11.reuse, -R2, PT ;  /* 0x800000020b00720b */ /* 0x040fe20003f4e000 */
[----:B------:R-:W-:Y:S01]  /*05c0*/  FADD R2, R11, R2 ;  /* 0x000000020b027221 */ /* 0x000fe20000000000 */
[C---:B------:R-:W-:Y:S01]  /*05d0*/  FADD R0, R10.reuse, R7 ;  /* 0x000000070a007221 */ /* 0x040fe20000000000 */
[----:B------:R-:W-:-:S03]  /*05e0*/  FSETP.GEU.AND P1, PT, R10, -R7, PT ;  /* 0x800000070a00720b */ /* 0x000fc60003f2e000 */
[----:B------:R-:W-:Y:S02]  /*05f0*/  FSEL R3, R2, RZ, P2 ;  /* 0x000000ff02037208 */ /* 0x000fe40001000000 */
[----:B------:R-:W-:Y:S01]  /*0600*/  FSEL R2, R0, RZ, P1 ;  /* 0x000000ff00027208 */ /* 0x000fe20000800000 */
[----:B------:R-:W-:Y:S07]  /*0610*/  @!P0 EXIT ;  /* 0x000000000000894d */ /* 0x000fee0003800000 */
[----:B------:R-:W-:Y:S01]  /*0620*/  STG.E.64 desc[UR6][R4.64], R2 ;  /* 0x0000000204007986 */ /* 0x000fe2000c101b06 */
[----:B------:R-:W-:Y:S05]  /*0630*/  EXIT ;  /* 0x000000000000794d */ /* 0x000fea0003800000 */
.L_x_0:
[----:B------:R-:W-:-:S00]  /*0640*/  BRA `(.L_x_0) ;  /* 0xfffffffc00fc7947 */ /* 0x000fc0000383ffff */
[----:B------:R-:W-:-:S00]  /*0650*/  NOP ;  /* 0x0000000000007918 */ /* 0x000fc00000000000 */
        /* <DEDUP_REMOVED lines=10> */
.L_x_1:


//--------------------- .nv.global.init           --------------------------
	.section	.nv.global.init,"aw",@progbits
.nv.global.init:
	.type		_$_str,@object
	.size		_$_str,(_$_str_$_2 - _$_str)
_$_str:
        /*0000*/ 	.byte	0x5f, 0x5f, 0x43, 0x55, 0x44, 0x41, 0x5f, 0x46, 0x54, 0x5a, 0x00
	.type		_$_str_$_2,@object
	.size		_$_str_$_2,(.L_1 - _$_str_$_2)
_$_str_$_2:
        /*000b*/ 	.byte	0x5f, 0x5f, 0x43, 0x55, 0x44, 0x41, 0x5f, 0x50, 0x52, 0x45, 0x43, 0x5f, 0x53, 0x51, 0x52, 0x54
        /*001b*/ 	.byte	0x00
.L_1:


//--------------------- .nv.shared.triton_poi_fused__native_batch_norm_legit_no_training_add_relu_15 --------------------------
	.section	.nv.shared.triton_poi_fused__native_batch_norm_legit_no_training_add_relu_15,"aw",@nobits
	.sectionflags	@""
	.align	16
	.zero		1024


//--------------------- .nv.constant0.triton_poi_fused__native_batch_norm_legit_no_training_add_relu_15 --------------------------
	.section	.nv.constant0.triton_poi_fused__native_batch_norm_legit_no_training_add_relu_15,"a",@progbits
	.sectionflags	@""
	.align	4
.nv.constant0.triton_poi_fused__native_batch_norm_legit_no_training_add_relu_15:
	.zero		592
